//
// Generated by NVIDIA NVVM Compiler
//
// Compiler Build ID: CL-36424714
// Cuda compilation tools, release 13.0, V13.0.88
// Based on NVVM 20.0.0
//

.version 9.0
.target sm_100
.address_size 64

	// .globl	_Z6kernelPi
.extern .func  (.param .b32 func_retval0) vprintf
(
	.param .b64 vprintf_param_0,
	.param .b64 vprintf_param_1
)
;
.global .align 1 .b8 $str[5] = {37, 100, 32, 10};

.visible .entry _Z6kernelPi(
	.param .u64 .ptr .align 1 _Z6kernelPi_param_0
)
{
	.reg .pred 	%p<6>;
	.reg .b32 	%r<19>;
	.reg .b64 	%rd<8>;

	ld.param.u64 	%rd1, [_Z6kernelPi_param_0];
	cvta.to.global.u64 	%rd2, %rd1;
	mov.u32 	%r1, %tid.x;
	mul.wide.u32 	%rd3, %r1, 4;
	add.s64 	%rd4, %rd2, %rd3;
	ld.global.u32 	%r2, [%rd4];
	add.s64 	%rd5, %rd4, %rd3;
	ld.global.u32 	%r3, [%rd5];
	min.s32 	%r4, %r2, %r3;
	st.global.u32 	[%rd4], %r4;
	add.s64 	%rd6, %rd5, %rd3;
	ld.global.u32 	%r5, [%rd6];
	min.s32 	%r6, %r4, %r5;
	st.global.u32 	[%rd4], %r6;
	add.s64 	%rd7, %rd6, %rd3;
	ld.global.u32 	%r7, [%rd7];
	min.s32 	%r8, %r6, %r7;
	shfl.sync.down.b32	%r9|%p1, %r8, 16, 31, -1;
	min.s32 	%r10, %r8, %r9;
	shfl.sync.down.b32	%r11|%p2, %r10, 8, 31, -1;
	min.s32 	%r12, %r10, %r11;
	shfl.sync.down.b32	%r13|%p3, %r12, 4, 31, -1;
	min.s32 	%r14, %r12, %r13;
	shfl.sync.down.b32	%r15|%p4, %r14, 2, 31, -1;
	min.s32 	%r16, %r14, %r15;
	shfl.sync.down.b32	%r17|%p5, %r16, 1, 31, -1;
	min.s32 	%r18, %r16, %r17;
	st.global.u32 	[%rd4], %r18;
	ret;

}
	// .globl	_Z7kernel2Pi
.visible .entry _Z7kernel2Pi(
	.param .u64 .ptr .align 1 _Z7kernel2Pi_param_0
)
{
	.local .align 8 .b8 	__local_depot1[8];
	.reg .b64 	%SP;
	.reg .b64 	%SPL;
	.reg .pred 	%p<2>;
	.reg .b32 	%r<6>;
	.reg .b64 	%rd<9>;

	mov.u64 	%SPL, __local_depot1;
	cvta.local.u64 	%SP, %SPL;
	ld.param.u64 	%rd1, [_Z7kernel2Pi_param_0];
	mov.u32 	%r1, %tid.x;
	setp.gt.u32 	%p1, %r1, 9;
	@%p1 bra 	$L__BB1_2;
	add.u64 	%rd2, %SP, 0;
	add.u64 	%rd3, %SPL, 0;
	cvta.to.global.u64 	%rd4, %rd1;
	mov.b32 	%r2, 1;
	st.local.u32 	[%rd3], %r2;
	mov.u64 	%rd5, $str;
	cvta.global.u64 	%rd6, %rd5;
	{ // callseq 0, 0
	.param .b64 param0;
	st.param.b64 	[param0], %rd6;
	.param .b64 param1;
	st.param.b64 	[param1], %rd2;
	.param .b32 retval0;
	call.uni (retval0), 
	vprintf, 
	(
	param0, 
	param1
	);
	ld.param.b32 	%r3, [retval0];
	} // callseq 0
	mul.wide.u32 	%rd7, %r1, 4;
	add.s64 	%rd8, %rd4, %rd7;
	mov.b32 	%r5, -1;
	st.global.u32 	[%rd8], %r5;
$L__BB1_2:
	ret;

}


// ===== COMPILED SASS (sm_100) =====

	.target	sm_100

	.elftype	@"ET_EXEC"


//--------------------- .note.nv.tkinfo           --------------------------
	.section	.note.nv.tkinfo,"",@"SHT_NOTE"
	.sectionflags	@"SHF_NOTE_NV_TKINFO"
	.tkinfo
        /*0018*/ 	.word	0x00000002
        /*0030*/ 	.string	""
        /*0030*/ 	.string	"ptxas"
        /*0030*/ 	.string	"Cuda compilation tools, release 13.0, V13.0.88"
        /*0030*/ 	.string	"Build cuda_13.0.r13.0/compiler.36424714_0"
        /*0030*/ 	.string	"-arch sm_100 -m 64 "



//--------------------- .note.nv.cuinfo           --------------------------
	.section	.note.nv.cuinfo,"",@"SHT_NOTE"
	.sectionflags	@"SHF_NOTE_NV_CUINFO"
        /*0018*/ 	.short	0x0002
        /*001a*/ 	.short	0x0064
        /*001c*/ 	.short	0x0082
	.zero		2


//--------------------- .nv.info                  --------------------------
	.section	.nv.info,"",@"SHT_CUDA_INFO"
	.align	4


	//----- nvinfo : EIATTR_REGCOUNT
	.align		4
        /*0000*/ 	.byte	0x04, 0x2f
        /*0002*/ 	.short	(.L_2 - .L_1)
	.align		4
.L_1:
        /*0004*/ 	.word	index@(_Z6kernelPi)
        /*0008*/ 	.word	0x00000012


	//----- nvinfo : EIATTR_FRAME_SIZE
	.align		4
.L_2:
        /*000c*/ 	.byte	0x04, 0x11
        /*000e*/ 	.short	(.L_4 - .L_3)
	.align		4
.L_3:
        /*0010*/ 	.word	index@(_Z6kernelPi)
        /*0014*/ 	.word	0x00000000


	//----- nvinfo : EIATTR_REGCOUNT
	.align		4
.L_4:
        /*0018*/ 	.byte	0x04, 0x2f
        /*001a*/ 	.short	(.L_6 - .L_5)
	.align		4
.L_5:
        /*001c*/ 	.word	index@(_Z7kernel2Pi)
        /*0020*/ 	.word	0x00000018


	//----- nvinfo : EIATTR_FRAME_SIZE
	.align		4
.L_6:
        /*0024*/ 	.byte	0x04, 0x11
        /*0026*/ 	.short	(.L_8 - .L_7)
	.align		4
.L_7:
        /*0028*/ 	.word	index@(_Z7kernel2Pi)
        /*002c*/ 	.word	0x00000008


	//----- nvinfo : EIATTR_MIN_STACK_SIZE
	.align		4
.L_8:
        /*0030*/ 	.byte	0x04, 0x12
        /*0032*/ 	.short	(.L_10 - .L_9)
	.align		4
.L_9:
        /*0034*/ 	.word	index@(_Z7kernel2Pi)
        /*0038*/ 	.word	0x00000008


	//----- nvinfo : EIATTR_MIN_STACK_SIZE
	.align		4
.L_10:
        /*003c*/ 	.byte	0x04, 0x12
        /*003e*/ 	.short	(.L_12 - .L_11)
	.align		4
.L_11:
        /*0040*/ 	.word	index@(_Z6kernelPi)
        /*0044*/ 	.word	0x00000000
.L_12:


//--------------------- .nv.compat                --------------------------
	.section	.nv.compat,"",@"SHT_CUDA_COMPAT_INFO"
	.align	4
        /*0000*/ 	.byte	0x02, 0x09, 0x00, 0x00, 0x02, 0x02, 0x01, 0x00, 0x02, 0x05, 0x05, 0x00, 0x03, 0x07, 0x01, 0x01
        /*0010*/ 	.byte	0x02, 0x03, 0x00, 0x00, 0x02, 0x06, 0x01, 0x00, 0x04, 0x0b, 0x08, 0x00, 0x09, 0x00, 0x00, 0x00
        /*0020*/ 	.byte	0x00, 0x00, 0x00, 0x00


//--------------------- .nv.info._Z7kernel2Pi     --------------------------
	.section	.nv.info._Z7kernel2Pi,"",@"SHT_CUDA_INFO"
	.sectionflags	@""
	.align	4


	//----- nvinfo : EIATTR_CUDA_API_VERSION
	.align		4
        /*0000*/ 	.byte	0x04, 0x37
        /*0002*/ 	.short	(.L_14 - .L_13)
.L_13:
        /*0004*/ 	.word	0x00000082


	//----- nvinfo : EIATTR_KPARAM_INFO
	.align		4
.L_14:
        /*0008*/ 	.byte	0x04, 0x17
        /*000a*/ 	.short	(.L_16 - .L_15)
.L_15:
        /*000c*/ 	.word	0x00000000
        /*0010*/ 	.short	0x0000
        /*0012*/ 	.short	0x0000
        /*0014*/ 	.byte	0x00, 0xf5, 0x21, 0x00


	//----- nvinfo : EIATTR_SPARSE_MMA_MASK
	.align		4
.L_16:
        /*0018*/ 	.byte	0x03, 0x50
        /*001a*/ 	.short	0x0000


	//----- nvinfo : EIATTR_MAXREG_COUNT
	.align		4
        /*001c*/ 	.byte	0x03, 0x1b
        /*001e*/ 	.short	0x00ff


	//----- nvinfo : EIATTR_EXTERNS
	.align		4
        /*0020*/ 	.byte	0x04, 0x0f
        /*0022*/ 	.short	(.L_18 - .L_17)


	//   ....[0]....
	.align		4
.L_17:
        /*0024*/ 	.word	index@(vprintf)


	//----- nvinfo : EIATTR_MERCURY_ISA_VERSION
	.align		4
.L_18:
        /*0028*/ 	.byte	0x03, 0x5f
        /*002a*/ 	.short	0x0101


	//----- nvinfo : EIATTR_VRC_CTA_INIT_COUNT
	.align		4
        /*002c*/ 	.byte	0x02, 0x4a
	.zero		1
	.zero		1


	//----- nvinfo : EIATTR_SYSCALL_OFFSETS
	.align		4
        /*0030*/ 	.byte	0x04, 0x46
        /*0032*/ 	.short	(.L_20 - .L_19)


	//   ....[0]....
.L_19:
        /*0034*/ 	.word	0x00000120


	//----- nvinfo : EIATTR_EXIT_INSTR_OFFSETS
	.align		4
.L_20:
        /*0038*/ 	.byte	0x04, 0x1c
        /*003a*/ 	.short	(.L_22 - .L_21)


	//   ....[0]....
.L_21:
        /*003c*/ 	.word	0x00000080


	//   ....[1]....
        /*0040*/ 	.word	0x00000170


	//----- nvinfo : EIATTR_CRS_STACK_SIZE
	.align		4
.L_22:
        /*0044*/ 	.byte	0x04, 0x1e
        /*0046*/ 	.short	(.L_24 - .L_23)
.L_23:
        /*0048*/ 	.word	0x00000000


	//----- nvinfo : EIATTR_CBANK_PARAM_SIZE
	.align		4
.L_24:
        /*004c*/ 	.byte	0x03, 0x19
        /*004e*/ 	.short	0x0008


	//----- nvinfo : EIATTR_PARAM_CBANK
	.align		4
        /*0050*/ 	.byte	0x04, 0x0a
        /*0052*/ 	.short	(.L_26 - .L_25)
	.align		4
.L_25:
        /*0054*/ 	.word	index@(.nv.constant0._Z7kernel2Pi)
        /*0058*/ 	.short	0x0380
        /*005a*/ 	.short	0x0008


	//----- nvinfo : EIATTR_SW_WAR
	.align		4
.L_26:
        /*005c*/ 	.byte	0x04, 0x36
        /*005e*/ 	.short	(.L_28 - .L_27)
.L_27:
        /*0060*/ 	.word	0x00000008
.L_28:


//--------------------- .nv.info._Z6kernelPi      --------------------------
	.section	.nv.info._Z6kernelPi,"",@"SHT_CUDA_INFO"
	.sectionflags	@""
	.align	4


	//----- nvinfo : EIATTR_CUDA_API_VERSION
	.align		4
        /*0000*/ 	.byte	0x04, 0x37
        /*0002*/ 	.short	(.L_30 - .L_29)
.L_29:
        /*0004*/ 	.word	0x00000082


	//----- nvinfo : EIATTR_KPARAM_INFO
	.align		4
.L_30:
        /*0008*/ 	.byte	0x04, 0x17
        /*000a*/ 	.short	(.L_32 - .L_31)
.L_31:
        /*000c*/ 	.word	0x00000000
        /*0010*/ 	.short	0x0000
        /*0012*/ 	.short	0x0000
        /*0014*/ 	.byte	0x00, 0xf5, 0x21, 0x00


	//----- nvinfo : EIATTR_SPARSE_MMA_MASK
	.align		4
.L_32:
        /*0018*/ 	.byte	0x03, 0x50
        /*001a*/ 	.short	0x0000


	//----- nvinfo : EIATTR_MAXREG_COUNT
	.align		4
        /*001c*/ 	.byte	0x03, 0x1b
        /*001e*/ 	.short	0x00ff


	//----- nvinfo : EIATTR_MERCURY_ISA_VERSION
	.align		4
        /*0020*/ 	.byte	0x03, 0x5f
        /*0022*/ 	.short	0x0101


	//----- nvinfo : EIATTR_COOP_GROUP_MASK_REGIDS
	.align		4
        /*0024*/ 	.byte	0x04, 0x29
        /*0026*/ 	.short	(.L_34 - .L_33)


	//   ....[0]....
.L_33:
        /*0028*/ 	.word	0xffffffff


	//   ....[1]....
        /*002c*/ 	.word	0xffffffff


	//   ....[2]....
        /*0030*/ 	.word	0xffffffff


	//   ....[3]....
        /*0034*/ 	.word	0xffffffff


	//   ....[4]....
        /*0038*/ 	.word	0xffffffff


	//----- nvinfo : EIATTR_COOP_GROUP_INSTR_OFFSETS
	.align		4
.L_34:
        /*003c*/ 	.byte	0x04, 0x28
        /*003e*/ 	.short	(.L_36 - .L_35)


	//   ....[0]....
.L_35:
        /*0040*/ 	.word	0x00000110


	//   ....[1]....
        /*0044*/ 	.word	0x00000130


	//   ....[2]....
        /*0048*/ 	.word	0x00000150


	//   ....[3]....
        /*004c*/ 	.word	0x00000170


	//   ....[4]....
        /*0050*/ 	.word	0x00000190


	//----- nvinfo : EIATTR_VRC_CTA_INIT_COUNT
	.align		4
.L_36:
        /*0054*/ 	.byte	0x02, 0x4a
	.zero		1
	.zero		1


	//----- nvinfo : EIATTR_EXIT_INSTR_OFFSETS
	.align		4
        /*0058*/ 	.byte	0x04, 0x1c
        /*005a*/ 	.short	(.L_38 - .L_37)


	//   ....[0]....
.L_37:
        /*005c*/ 	.word	0x000001c0


	//----- nvinfo : EIATTR_CBANK_PARAM_SIZE
	.align		4
.L_38:
        /*0060*/ 	.byte	0x03, 0x19
        /*0062*/ 	.short	0x0008


	//----- nvinfo : EIATTR_PARAM_CBANK
	.align		4
        /*0064*/ 	.byte	0x04, 0x0a
        /*0066*/ 	.short	(.L_40 - .L_39)
	.align		4
.L_39:
        /*0068*/ 	.word	index@(.nv.constant0._Z6kernelPi)
        /*006c*/ 	.short	0x0380
        /*006e*/ 	.short	0x0008


	//----- nvinfo : EIATTR_SW_WAR
	.align		4
.L_40:
        /*0070*/ 	.byte	0x04, 0x36
        /*0072*/ 	.short	(.L_42 - .L_41)
.L_41:
        /*0074*/ 	.word	0x00000008
.L_42:


//--------------------- .nv.callgraph             --------------------------
	.section	.nv.callgraph,"",@"SHT_CUDA_CALLGRAPH"
	.align	4
	.sectionentsize	8
	.align		4
        /*0000*/ 	.word	0x00000000
	.align		4
        /*0004*/ 	.word	0xffffffff
	.align		4
        /*0008*/ 	.word	index@(_Z7kernel2Pi)
	.align		4
        /*000c*/ 	.word	index@(vprintf)
	.align		4
        /*0010*/ 	.word	0x00000000
	.align		4
        /*0014*/ 	.word	0xfffffffe
	.align		4
        /*0018*/ 	.word	0x00000000
	.align		4
        /*001c*/ 	.word	0xfffffffd
	.align		4
        /*0020*/ 	.word	0x00000000
	.align		4
        /*0024*/ 	.word	0xfffffffc


//--------------------- .nv.constant4             --------------------------
	.section	.nv.constant4,"a",@progbits
	.align	8
	.align		8
.nv.constant4:
        /*0000*/ 	.dword	vprintf
	.align		8
        /*0008*/ 	.dword	$str


//--------------------- .text._Z7kernel2Pi        --------------------------
	.section	.text._Z7kernel2Pi,"ax",@progbits
	.align	128
        .global         _Z7kernel2Pi
        .type           _Z7kernel2Pi,@function
        .size           _Z7kernel2Pi,(.L_x_3 - _Z7kernel2Pi)
        .other          _Z7kernel2Pi,@"STO_CUDA_ENTRY STV_DEFAULT"
_Z7kernel2Pi:
.text._Z7kernel2Pi:
[----:B------:R-:W0:Y:S01]  /*0000*/  LDC R1, c[0x0][0x37c] ;  /* 0x0000df00ff017b82 */ /* 0x000e220000000800 */
[----:B------:R-:W1:Y:S01]  /*0010*/  S2R R17, SR_TID.X ;  /* 0x0000000000117919 */ /* 0x000e620000002100 */
[----:B------:R-:W2:Y:S01]  /*0020*/  LDCU UR4, c[0x0][0x2f8] ;  /* 0x00005f00ff0477ac */ /* 0x000ea20008000800 */
[----:B0-----:R-:W-:Y:S01]  /*0030*/  VIADD R1, R1, 0xfffffff8 ;  /* 0xfffffff801017836 */ /* 0x001fe20000000000 */
[----:B------:R-:W0:Y:S04]  /*0040*/  LDCU UR5, c[0x0][0x2fc] ;  /* 0x00005f80ff0577ac */ /* 0x000e280008000800 */
[----:B--2---:R-:W-:-:S05]  /*0050*/  IADD3 R6, P1, PT, R1, UR4, RZ ;  /* 0x0000000401067c10 */ /* 0x004fca000ff3e0ff */
[----:B0-----:R-:W-:Y:S01]  /*0060*/  IMAD.X R7, RZ, RZ, UR5, P1 ;  /* 0x00000005ff077e24 */ /* 0x001fe200088e06ff */
[----:B-1----:R-:W-:-:S13]  /*0070*/  ISETP.GT.U32.AND P0, PT, R17, 0x9, PT ;  /* 0x000000091100780c */ /* 0x002fda0003f04070 */
[----:B------:R-:W-:Y:S05]  /*0080*/  @P0 EXIT ;  /* 0x000000000000094d */ /* 0x000fea0003800000 */
[----:B------:R-:W-:Y:S01]  /*0090*/  HFMA2 R8, -RZ, RZ, 0, 5.9604644775390625e-08 ;  /* 0x00000001ff087431 */ /* 0x000fe200000001ff */
[----:B------:R-:W-:Y:S01]  /*00a0*/  MOV R0, 0x0 ;  /* 0x0000000000007802 */ /* 0x000fe20000000f00 */
[----:B------:R-:W0:Y:S03]  /*00b0*/  LDCU.64 UR4, c[0x4][0x8] ;  /* 0x01000100ff0477ac */ /* 0x000e260008000a00 */
[----:B------:R1:W2:Y:S01]  /*00c0*/  LDC.64 R2, c[0x4][R0] ;  /* 0x0100000000027b82 */ /* 0x0002a20000000a00 */
[----:B------:R-:W3:Y:S01]  /*00d0*/  LDCU.64 UR36, c[0x0][0x358] ;  /* 0x00006b00ff2477ac */ /* 0x000ee20008000a00 */
[----:B------:R1:W-:Y:S01]  /*00e0*/  STL [R1], R8 ;  /* 0x0000000801007387 */ /* 0x0003e20000100800 */
[----:B0-----:R-:W-:Y:S01]  /*00f0*/  IMAD.U32 R4, RZ, RZ, UR4 ;  /* 0x00000004ff047e24 */ /* 0x001fe2000f8e00ff */
[----:B-1----:R-:W-:-:S07]  /*0100*/  MOV R5, UR5 ;  /* 0x0000000500057c02 */ /* 0x002fce0008000f00 */
[----:B------:R-:W-:-:S07]  /*0110*/  LEPC R20, `(.L_x_0) ;  /* 0x000000001014794e */ /* 0x000fce0000000000 */
[----:B--23--:R-:W-:Y:S05]  /*0120*/  CALL.ABS.NOINC R2 ;  /* 0x0000000002007343 */ /* 0x00cfea0003c00000 */
.L_x_0:
[----:B------:R-:W0:Y:S01]  /*0130*/  LDC.64 R2, c[0x0][0x380] ;  /* 0x0000e000ff027b82 */ /* 0x000e220000000a00 */
[----:B------:R-:W-:Y:S02]  /*0140*/  IMAD.MOV.U32 R5, RZ, RZ, -0x1 ;  /* 0xffffffffff057424 */ /* 0x000fe400078e00ff */
[----:B0-----:R-:W-:-:S05]  /*0150*/  IMAD.WIDE.U32 R2, R17, 0x4, R2 ;  /* 0x0000000411027825 */ /* 0x001fca00078e0002 */
[----:B------:R-:W-:Y:S01]  /*0160*/  STG.E desc[UR36][R2.64], R5 ;  /* 0x0000000502007986 */ /* 0x000fe2000c101924 */
[----:B------:R-:W-:Y:S05]  /*0170*/  EXIT ;  /* 0x000000000000794d */ /* 0x000fea0003800000 */
.L_x_1:
[----:B------:R-:W-:-:S00]  /*0180*/  BRA `(.L_x_1) ;  /* 0xfffffffc00fc7947 */ /* 0x000fc0000383ffff */
[----:B------:R-:W-:-:S00]  /*0190*/  NOP ;  /* 0x0000000000007918 */ /* 0x000fc00000000000 */
        /* <DEDUP_REMOVED lines=14> */
.L_x_3:


//--------------------- .text._Z6kernelPi         --------------------------
	.section	.text._Z6kernelPi,"ax",@progbits
	.align	128
        .global         _Z6kernelPi
        .type           _Z6kernelPi,@function
        .size           _Z6kernelPi,(.L_x_4 - _Z6kernelPi)
        .other          _Z6kernelPi,@"STO_CUDA_ENTRY STV_DEFAULT"
_Z6kernelPi:
.text._Z6kernelPi:
[----:B------:R-:W-:Y:S01]  /*0000*/  LDC R1, c[0x0][0x37c] ;  /* 0x0000df00ff017b82 */ /* 0x000fe20000000800 */
[----:B------:R-:W0:Y:S07]  /*0010*/  S2R R9, SR_TID.X ;  /* 0x0000000000097919 */ /* 0x000e2e0000002100 */
[----:B------:R-:W0:Y:S01]  /*0020*/  LDC.64 R2, c[0x0][0x380] ;  /* 0x0000e000ff027b82 */ /* 0x000e220000000a00 */
[----:B------:R-:W1:Y:S01]  /*0030*/  LDCU.64 UR4, c[0x0][0x358] ;  /* 0x00006b00ff0477ac */ /* 0x000e620008000a00 */
[----:B0-----:R-:W-:-:S05]  /*0040*/  IMAD.WIDE.U32 R2, R9, 0x4, R2 ;  /* 0x0000000409027825 */ /* 0x001fca00078e0002 */
[----:B-1----:R-:W2:Y:S01]  /*0050*/  LDG.E R0, desc[UR4][R2.64] ;  /* 0x0000000402007981 */ /* 0x002ea2000c1e1900 */
[----:B------:R-:W-:-:S05]  /*0060*/  IMAD.WIDE.U32 R4, R9, 0x4, R2 ;  /* 0x0000000409047825 */ /* 0x000fca00078e0002 */
[----:B------:R-:W2:Y:S02]  /*0070*/  LDG.E R7, desc[UR4][R4.64] ;  /* 0x0000000404077981 */ /* 0x000ea4000c1e1900 */
[----:B--2---:R-:W-:Y:S01]  /*0080*/  VIMNMX R11, PT, PT, R0, R7, PT ;  /* 0x00000007000b7248 */ /* 0x004fe20003fe0100 */
[----:B------:R-:W-:-:S04]  /*0090*/  IMAD.WIDE.U32 R6, R9, 0x4, R4 ;  /* 0x0000000409067825 */ /* 0x000fc800078e0004 */
[----:B------:R-:W-:Y:S04]  /*00a0*/  STG.E desc[UR4][R2.64], R11 ;  /* 0x0000000b02007986 */ /* 0x000fe8000c101904 */
[----:B------:R-:W2:Y:S01]  /*00b0*/  LDG.E R0, desc[UR4][R6.64] ;  /* 0x0000000406007981 */ /* 0x000ea2000c1e1900 */
[----:B------:R-:W-:Y:S01]  /*00c0*/  IMAD.WIDE.U32 R8, R9, 0x4, R6 ;  /* 0x0000000409087825 */ /* 0x000fe200078e0006 */
[----:B--2---:R-:W-:-:S05]  /*00d0*/  VIMNMX R13, PT, PT, R11, R0, PT ;  /* 0x000000000b0d7248 */ /* 0x004fca0003fe0100 */
[----:B------:R-:W-:Y:S04]  /*00e0*/  STG.E desc[UR4][R2.64], R13 ;  /* 0x0000000d02007986 */ /* 0x000fe8000c101904 */
[----:B------:R-:W2:Y:S02]  /*00f0*/  LDG.E R8, desc[UR4][R8.64] ;  /* 0x0000000408087981 */ /* 0x000ea4000c1e1900 */
[----:B--2---:R-:W-:-:S05]  /*0100*/  VIMNMX R0, PT, PT, R13, R8, PT ;  /* 0x000000080d007248 */ /* 0x004fca0003fe0100 */
[----:B------:R-:W0:Y:S02]  /*0110*/  SHFL.DOWN PT, R15, R0, 0x10, 0x1f ;  /* 0x0a001f00000f7f89 */ /* 0x000e2400000e0000 */
[----:B0-----:R-:W-:-:S05]  /*0120*/  VIMNMX R15, PT, PT, R0, R15, PT ;  /* 0x0000000f000f7248 */ /* 0x001fca0003fe0100 */
        /* <DEDUP_REMOVED lines=8> */
[----:B------:R-:W-:Y:S01]  /*01b0*/  STG.E desc[UR4][R2.64], R7 ;  /* 0x0000000702007986 */ /* 0x000fe2000c101904 */
[----:B------:R-:W-:Y:S05]  /*01c0*/  EXIT ;  /* 0x000000000000794d */ /* 0x000fea0003800000 */
.L_x_2:
        /* <DEDUP_REMOVED lines=11> */
.L_x_4:


//--------------------- .nv.global.init           --------------------------
	.section	.nv.global.init,"aw",@progbits
.nv.global.init:
	.type		$str,@object
	.size		$str,(.L_0 - $str)
$str:
        /*0000*/ 	.byte	0x25, 0x64, 0x20, 0x0a, 0x00
.L_0:


//--------------------- .nv.shared.reserved.0     --------------------------
	.section	.nv.shared.reserved.0,"aw",@nobits
	.weak		__nv_reservedSMEM_offset_0_alias
	.size		__nv_reservedSMEM_offset_0_alias, 0, 64
	.other		__nv_reservedSMEM_offset_0_alias,@"STO_CUDA_RESERVED_SHARED STV_DEFAULT"
__nv_reservedSMEM_offset_0_alias:
	.zero		0
	.zero		64


//--------------------- .nv.constant0._Z7kernel2Pi --------------------------
	.section	.nv.constant0._Z7kernel2Pi,"a",@progbits
	.sectionflags	@""
	.align	4
.nv.constant0._Z7kernel2Pi:
	.zero		904


//--------------------- .nv.constant0._Z6kernelPi --------------------------
	.section	.nv.constant0._Z6kernelPi,"a",@progbits
	.sectionflags	@""
	.align	4
.nv.constant0._Z6kernelPi:
	.zero		904


//--------------------- SYMBOLS --------------------------

	.type		.nv.reservedSmem.offset0,@object
	.size		.nv.reservedSmem.offset0,0x4
	.type		vprintf,@function
